//
// Generated by NVIDIA NVVM Compiler
//
// Compiler Build ID: CL-36424714
// Cuda compilation tools, release 13.0, V13.0.88
// Based on NVVM 20.0.0
//

.version 9.0
.target sm_100
.address_size 64

	// .globl	_Z7row_maxPiS_

.visible .entry _Z7row_maxPiS_(
	.param .u64 .ptr .align 1 _Z7row_maxPiS__param_0,
	.param .u64 .ptr .align 1 _Z7row_maxPiS__param_1
)
{
	.reg .b32 	%r<7>;
	.reg .b64 	%rd<9>;

	ld.param.u64 	%rd1, [_Z7row_maxPiS__param_0];
	ld.param.u64 	%rd2, [_Z7row_maxPiS__param_1];
	cvta.to.global.u64 	%rd3, %rd2;
	cvta.to.global.u64 	%rd4, %rd1;
	mov.u32 	%r1, %tid.x;
	mov.u32 	%r2, %ctaid.x;
	mov.u32 	%r3, %ntid.x;
	mad.lo.s32 	%r4, %r2, %r3, %r1;
	mul.wide.u32 	%rd5, %r2, 4;
	add.s64 	%rd6, %rd3, %rd5;
	mul.wide.s32 	%rd7, %r4, 4;
	add.s64 	%rd8, %rd4, %rd7;
	ld.global.u32 	%r5, [%rd8];
	atom.global.max.s32 	%r6, [%rd6], %r5;
	ret;

}
	// .globl	_Z6minmaxPiS_
.visible .entry _Z6minmaxPiS_(
	.param .u64 .ptr .align 1 _Z6minmaxPiS__param_0,
	.param .u64 .ptr .align 1 _Z6minmaxPiS__param_1
)
{
	.reg .b32 	%r<4>;
	.reg .b64 	%rd<7>;

	ld.param.u64 	%rd1, [_Z6minmaxPiS__param_0];
	ld.param.u64 	%rd2, [_Z6minmaxPiS__param_1];
	cvta.to.global.u64 	%rd3, %rd2;
	cvta.to.global.u64 	%rd4, %rd1;
	mov.u32 	%r1, %tid.x;
	mul.wide.u32 	%rd5, %r1, 4;
	add.s64 	%rd6, %rd4, %rd5;
	ld.global.u32 	%r2, [%rd6];
	atom.global.min.s32 	%r3, [%rd3], %r2;
	ret;

}


// ===== COMPILED SASS (sm_100) =====

	.target	sm_100

	.elftype	@"ET_EXEC"


//--------------------- .note.nv.tkinfo           --------------------------
	.section	.note.nv.tkinfo,"",@"SHT_NOTE"
	.sectionflags	@"SHF_NOTE_NV_TKINFO"
	.tkinfo
        /*0018*/ 	.word	0x00000002
        /*0030*/ 	.string	""
        /*0030*/ 	.string	"ptxas"
        /*0030*/ 	.string	"Cuda compilation tools, release 13.0, V13.0.88"
        /*0030*/ 	.string	"Build cuda_13.0.r13.0/compiler.36424714_0"
        /*0030*/ 	.string	"-arch sm_100 -m 64 "



//--------------------- .note.nv.cuinfo           --------------------------
	.section	.note.nv.cuinfo,"",@"SHT_NOTE"
	.sectionflags	@"SHF_NOTE_NV_CUINFO"
        /*0018*/ 	.short	0x0002
        /*001a*/ 	.short	0x0064
        /*001c*/ 	.short	0x0082
	.zero		2


//--------------------- .nv.info                  --------------------------
	.section	.nv.info,"",@"SHT_CUDA_INFO"
	.align	4


	//----- nvinfo : EIATTR_REGCOUNT
	.align		4
        /*0000*/ 	.byte	0x04, 0x2f
        /*0002*/ 	.short	(.L_1 - .L_0)
	.align		4
.L_0:
        /*0004*/ 	.word	index@(_Z7row_maxPiS_)
        /*0008*/ 	.word	0x0000000a


	//----- nvinfo : EIATTR_FRAME_SIZE
	.align		4
.L_1:
        /*000c*/ 	.byte	0x04, 0x11
        /*000e*/ 	.short	(.L_3 - .L_2)
	.align		4
.L_2:
        /*0010*/ 	.word	index@(_Z7row_maxPiS_)
        /*0014*/ 	.word	0x00000000


	//----- nvinfo : EIATTR_REGCOUNT
	.align		4
.L_3:
        /*0018*/ 	.byte	0x04, 0x2f
        /*001a*/ 	.short	(.L_5 - .L_4)
	.align		4
.L_4:
        /*001c*/ 	.word	index@(_Z6minmaxPiS_)
        /*0020*/ 	.word	0x0000000a


	//----- nvinfo : EIATTR_FRAME_SIZE
	.align		4
.L_5:
        /*0024*/ 	.byte	0x04, 0x11
        /*0026*/ 	.short	(.L_7 - .L_6)
	.align		4
.L_6:
        /*0028*/ 	.word	index@(_Z6minmaxPiS_)
        /*002c*/ 	.word	0x00000000


	//----- nvinfo : EIATTR_MIN_STACK_SIZE
	.align		4
.L_7:
        /*0030*/ 	.byte	0x04, 0x12
        /*0032*/ 	.short	(.L_9 - .L_8)
	.align		4
.L_8:
        /*0034*/ 	.word	index@(_Z6minmaxPiS_)
        /*0038*/ 	.word	0x00000000


	//----- nvinfo : EIATTR_MIN_STACK_SIZE
	.align		4
.L_9:
        /*003c*/ 	.byte	0x04, 0x12
        /*003e*/ 	.short	(.L_11 - .L_10)
	.align		4
.L_10:
        /*0040*/ 	.word	index@(_Z7row_maxPiS_)
        /*0044*/ 	.word	0x00000000
.L_11:


//--------------------- .nv.compat                --------------------------
	.section	.nv.compat,"",@"SHT_CUDA_COMPAT_INFO"
	.align	4
        /*0000*/ 	.byte	0x02, 0x09, 0x00, 0x00, 0x02, 0x02, 0x01, 0x00, 0x02, 0x05, 0x05, 0x00, 0x03, 0x07, 0x01, 0x01
        /*0010*/ 	.byte	0x02, 0x03, 0x00, 0x00, 0x02, 0x06, 0x01, 0x00, 0x04, 0x0b, 0x08, 0x00, 0x09, 0x00, 0x00, 0x00
        /*0020*/ 	.byte	0x00, 0x00, 0x00, 0x00


//--------------------- .nv.info._Z6minmaxPiS_    --------------------------
	.section	.nv.info._Z6minmaxPiS_,"",@"SHT_CUDA_INFO"
	.sectionflags	@""
	.align	4


	//----- nvinfo : EIATTR_CUDA_API_VERSION
	.align		4
        /*0000*/ 	.byte	0x04, 0x37
        /*0002*/ 	.short	(.L_13 - .L_12)
.L_12:
        /*0004*/ 	.word	0x00000082


	//----- nvinfo : EIATTR_KPARAM_INFO
	.align		4
.L_13:
        /*0008*/ 	.byte	0x04, 0x17
        /*000a*/ 	.short	(.L_15 - .L_14)
.L_14:
        /*000c*/ 	.word	0x00000000
        /*0010*/ 	.short	0x0001
        /*0012*/ 	.short	0x0008
        /*0014*/ 	.byte	0x00, 0xf5, 0x21, 0x00


	//----- nvinfo : EIATTR_KPARAM_INFO
	.align		4
.L_15:
        /*0018*/ 	.byte	0x04, 0x17
        /*001a*/ 	.short	(.L_17 - .L_16)
.L_16:
        /*001c*/ 	.word	0x00000000
        /*0020*/ 	.short	0x0000
        /*0022*/ 	.short	0x0000
        /*0024*/ 	.byte	0x00, 0xf5, 0x21, 0x00


	//----- nvinfo : EIATTR_SPARSE_MMA_MASK
	.align		4
.L_17:
        /*0028*/ 	.byte	0x03, 0x50
        /*002a*/ 	.short	0x0000


	//----- nvinfo : EIATTR_MAXREG_COUNT
	.align		4
        /*002c*/ 	.byte	0x03, 0x1b
        /*002e*/ 	.short	0x00ff


	//----- nvinfo : EIATTR_MERCURY_ISA_VERSION
	.align		4
        /*0030*/ 	.byte	0x03, 0x5f
        /*0032*/ 	.short	0x0101


	//----- nvinfo : EIATTR_INT_WARP_WIDE_INSTR_OFFSETS
	.align		4
        /*0034*/ 	.byte	0x04, 0x31
        /*0036*/ 	.short	(.L_19 - .L_18)


	//   ....[0]....
.L_18:
        /*0038*/ 	.word	0x00000070


	//   ....[1]....
        /*003c*/ 	.word	0x000000b0


	//----- nvinfo : EIATTR_VRC_CTA_INIT_COUNT
	.align		4
.L_19:
        /*0040*/ 	.byte	0x02, 0x4a
	.zero		1
	.zero		1


	//----- nvinfo : EIATTR_EXIT_INSTR_OFFSETS
	.align		4
        /*0044*/ 	.byte	0x04, 0x1c
        /*0046*/ 	.short	(.L_21 - .L_20)


	//   ....[0]....
.L_20:
        /*0048*/ 	.word	0x000000e0


	//----- nvinfo : EIATTR_CBANK_PARAM_SIZE
	.align		4
.L_21:
        /*004c*/ 	.byte	0x03, 0x19
        /*004e*/ 	.short	0x0010


	//----- nvinfo : EIATTR_PARAM_CBANK
	.align		4
        /*0050*/ 	.byte	0x04, 0x0a
        /*0052*/ 	.short	(.L_23 - .L_22)
	.align		4
.L_22:
        /*0054*/ 	.word	index@(.nv.constant0._Z6minmaxPiS_)
        /*0058*/ 	.short	0x0380
        /*005a*/ 	.short	0x0010


	//----- nvinfo : EIATTR_SW_WAR
	.align		4
.L_23:
        /*005c*/ 	.byte	0x04, 0x36
        /*005e*/ 	.short	(.L_25 - .L_24)
.L_24:
        /*0060*/ 	.word	0x00000008
.L_25:


//--------------------- .nv.info._Z7row_maxPiS_   --------------------------
	.section	.nv.info._Z7row_maxPiS_,"",@"SHT_CUDA_INFO"
	.sectionflags	@""
	.align	4


	//----- nvinfo : EIATTR_CUDA_API_VERSION
	.align		4
        /*0000*/ 	.byte	0x04, 0x37
        /*0002*/ 	.short	(.L_27 - .L_26)
.L_26:
        /*0004*/ 	.word	0x00000082


	//----- nvinfo : EIATTR_KPARAM_INFO
	.align		4
.L_27:
        /*0008*/ 	.byte	0x04, 0x17
        /*000a*/ 	.short	(.L_29 - .L_28)
.L_28:
        /*000c*/ 	.word	0x00000000
        /*0010*/ 	.short	0x0001
        /*0012*/ 	.short	0x0008
        /*0014*/ 	.byte	0x00, 0xf5, 0x21, 0x00


	//----- nvinfo : EIATTR_KPARAM_INFO
	.align		4
.L_29:
        /*0018*/ 	.byte	0x04, 0x17
        /*001a*/ 	.short	(.L_31 - .L_30)
.L_30:
        /*001c*/ 	.word	0x00000000
        /*0020*/ 	.short	0x0000
        /*0022*/ 	.short	0x0000
        /*0024*/ 	.byte	0x00, 0xf5, 0x21, 0x00


	//----- nvinfo : EIATTR_SPARSE_MMA_MASK
	.align		4
.L_31:
        /*0028*/ 	.byte	0x03, 0x50
        /*002a*/ 	.short	0x0000


	//----- nvinfo : EIATTR_MAXREG_COUNT
	.align		4
        /*002c*/ 	.byte	0x03, 0x1b
        /*002e*/ 	.short	0x00ff


	//----- nvinfo : EIATTR_MERCURY_ISA_VERSION
	.align		4
        /*0030*/ 	.byte	0x03, 0x5f
        /*0032*/ 	.short	0x0101


	//----- nvinfo : EIATTR_INT_WARP_WIDE_INSTR_OFFSETS
	.align		4
        /*0034*/ 	.byte	0x04, 0x31
        /*0036*/ 	.short	(.L_33 - .L_32)


	//   ....[0]....
.L_32:
        /*0038*/ 	.word	0x000000b0


	//   ....[1]....
        /*003c*/ 	.word	0x000000f0


	//----- nvinfo : EIATTR_VRC_CTA_INIT_COUNT
	.align		4
.L_33:
        /*0040*/ 	.byte	0x02, 0x4a
	.zero		1
	.zero		1


	//----- nvinfo : EIATTR_EXIT_INSTR_OFFSETS
	.align		4
        /*0044*/ 	.byte	0x04, 0x1c
        /*0046*/ 	.short	(.L_35 - .L_34)


	//   ....[0]....
.L_34:
        /*0048*/ 	.word	0x00000120


	//----- nvinfo : EIATTR_CBANK_PARAM_SIZE
	.align		4
.L_35:
        /*004c*/ 	.byte	0x03, 0x19
        /*004e*/ 	.short	0x0010


	//----- nvinfo : EIATTR_PARAM_CBANK
	.align		4
        /*0050*/ 	.byte	0x04, 0x0a
        /*0052*/ 	.short	(.L_37 - .L_36)
	.align		4
.L_36:
        /*0054*/ 	.word	index@(.nv.constant0._Z7row_maxPiS_)
        /*0058*/ 	.short	0x0380
        /*005a*/ 	.short	0x0010


	//----- nvinfo : EIATTR_SW_WAR
	.align		4
.L_37:
        /*005c*/ 	.byte	0x04, 0x36
        /*005e*/ 	.short	(.L_39 - .L_38)
.L_38:
        /*0060*/ 	.word	0x00000008
.L_39:


//--------------------- .nv.callgraph             --------------------------
	.section	.nv.callgraph,"",@"SHT_CUDA_CALLGRAPH"
	.align	4
	.sectionentsize	8
	.align		4
        /*0000*/ 	.word	0x00000000
	.align		4
        /*0004*/ 	.word	0xffffffff
	.align		4
        /*0008*/ 	.word	0x00000000
	.align		4
        /*000c*/ 	.word	0xfffffffe
	.align		4
        /*0010*/ 	.word	0x00000000
	.align		4
        /*0014*/ 	.word	0xfffffffd
	.align		4
        /*0018*/ 	.word	0x00000000
	.align		4
        /*001c*/ 	.word	0xfffffffc


//--------------------- .text._Z6minmaxPiS_       --------------------------
	.section	.text._Z6minmaxPiS_,"ax",@progbits
	.align	128
        .global         _Z6minmaxPiS_
        .type           _Z6minmaxPiS_,@function
        .size           _Z6minmaxPiS_,(.L_x_2 - _Z6minmaxPiS_)
        .other          _Z6minmaxPiS_,@"STO_CUDA_ENTRY STV_DEFAULT"
_Z6minmaxPiS_:
.text._Z6minmaxPiS_:
[----:B------:R-:W-:Y:S01]  /*0000*/  LDC R1, c[0x0][0x37c] ;  /* 0x0000df00ff017b82 */ /* 0x000fe20000000800 */
[----:B------:R-:W0:Y:S07]  /*0010*/  S2R R5, SR_TID.X ;  /* 0x0000000000057919 */ /* 0x000e2e0000002100 */
[----:B------:R-:W0:Y:S01]  /*0020*/  LDC.64 R2, c[0x0][0x380] ;  /* 0x0000e000ff027b82 */ /* 0x000e220000000a00 */
[----:B------:R-:W1:Y:S01]  /*0030*/  LDCU.64 UR6, c[0x0][0x358] ;  /* 0x00006b00ff0677ac */ /* 0x000e620008000a00 */
[----:B0-----:R-:W-:-:S06]  /*0040*/  IMAD.WIDE.U32 R2, R5, 0x4, R2 ;  /* 0x0000000405027825 */ /* 0x001fcc00078e0002 */
[----:B-1----:R-:W2:Y:S01]  /*0050*/  LDG.E R2, desc[UR6][R2.64] ;  /* 0x0000000602027981 */ /* 0x002ea2000c1e1900 */
[----:B------:R-:W0:Y:S01]  /*0060*/  LDC.64 R4, c[0x0][0x388] ;  /* 0x0000e200ff047b82 */ /* 0x000e220000000a00 */
[----:B------:R-:W-:Y:S01]  /*0070*/  VOTEU.ANY UR4, UPT, PT ;  /* 0x0000000000047886 */ /* 0x000fe200038e0100 */
[----:B------:R-:W1:Y:S01]  /*0080*/  S2R R0, SR_LANEID ;  /* 0x0000000000007919 */ /* 0x000e620000000000 */
[----:B------:R-:W-:-:S06]  /*0090*/  UFLO.U32 UR4, UR4 ;  /* 0x00000004000472bd */ /* 0x000fcc00080e0000 */
[----:B-1----:R-:W-:Y:S02]  /*00a0*/  ISETP.EQ.U32.AND P0, PT, R0, UR4, PT ;  /* 0x0000000400007c0c */ /* 0x002fe4000bf02070 */
[----:B--2---:R-:W-:-:S13]  /*00b0*/  CREDUX.MIN.S32 UR5, R2 ;  /* 0x00000000020572cc */ /* 0x004fda0000008200 */
[----:B------:R-:W-:-:S05]  /*00c0*/  MOV R7, UR5 ;  /* 0x0000000500077c02 */ /* 0x000fca0008000f00 */
[----:B0-----:R-:W-:Y:S01]  /*00d0*/  @P0 REDG.E.MIN.S32.STRONG.GPU desc[UR6][R4.64], R7 ;  /* 0x000000070400098e */ /* 0x001fe2000c92e306 */
[----:B------:R-:W-:Y:S05]  /*00e0*/  EXIT ;  /* 0x000000000000794d */ /* 0x000fea0003800000 */
.L_x_0:
[----:B------:R-:W-:-:S00]  /*00f0*/  BRA `(.L_x_0) ;  /* 0xfffffffc00fc7947 */ /* 0x000fc0000383ffff */
[----:B------:R-:W-:-:S00]  /*0100*/  NOP ;  /* 0x0000000000007918 */ /* 0x000fc00000000000 */
[----:B------:R-:W-:-:S00]  /*0110*/  NOP ;  /* 0x0000000000007918 */ /* 0x000fc00000000000 */
[----:B------:R-:W-:-:S00]  /*0120*/  NOP ;  /* 0x0000000000007918 */ /* 0x000fc00000000000 */
[----:B------:R-:W-:-:S00]  /*0130*/  NOP ;  /* 0x0000000000007918 */ /* 0x000fc00000000000 */
[----:B------:R-:W-:-:S00]  /*0140*/  NOP ;  /* 0x0000000000007918 */ /* 0x000fc00000000000 */
[----:B------:R-:W-:-:S00]  /*0150*/  NOP ;  /* 0x0000000000007918 */ /* 0x000fc00000000000 */
[----:B------:R-:W-:-:S00]  /*0160*/  NOP ;  /* 0x0000000000007918 */ /* 0x000fc00000000000 */
[----:B------:R-:W-:-:S00]  /*0170*/  NOP ;  /* 0x0000000000007918 */ /* 0x000fc00000000000 */
.L_x_2:


//--------------------- .text._Z7row_maxPiS_      --------------------------
	.section	.text._Z7row_maxPiS_,"ax",@progbits
	.align	128
        .global         _Z7row_maxPiS_
        .type           _Z7row_maxPiS_,@function
        .size           _Z7row_maxPiS_,(.L_x_3 - _Z7row_maxPiS_)
        .other          _Z7row_maxPiS_,@"STO_CUDA_ENTRY STV_DEFAULT"
_Z7row_maxPiS_:
.text._Z7row_maxPiS_:
[----:B------:R-:W-:Y:S01]  /*0000*/  LDC R1, c[0x0][0x37c] ;  /* 0x0000df00ff017b82 */ /* 0x000fe20000000800 */
[----:B------:R-:W0:Y:S07]  /*0010*/  S2R R3, SR_TID.X ;  /* 0x0000000000037919 */ /* 0x000e2e0000002100 */
[----:B------:R-:W1:Y:S01]  /*0020*/  LDC.64 R4, c[0x0][0x380] ;  /* 0x0000e000ff047b82 */ /* 0x000e620000000a00 */
[----:B------:R-:W0:Y:S01]  /*0030*/  LDCU UR4, c[0x0][0x360] ;  /* 0x00006c00ff0477ac */ /* 0x000e220008000800 */
[----:B------:R-:W0:Y:S01]  /*0040*/  S2R R0, SR_CTAID.X ;  /* 0x0000000000007919 */ /* 0x000e220000002500 */
[----:B------:R-:W2:Y:S01]  /*0050*/  LDCU.64 UR6, c[0x0][0x358] ;  /* 0x00006b00ff0677ac */ /* 0x000ea20008000a00 */
[----:B0-----:R-:W-:-:S04]  /*0060*/  IMAD R3, R0, UR4, R3 ;  /* 0x0000000400037c24 */ /* 0x001fc8000f8e0203 */
[----:B-1----:R-:W-:Y:S01]  /*0070*/  IMAD.WIDE R4, R3, 0x4, R4 ;  /* 0x0000000403047825 */ /* 0x002fe200078e0204 */
[----:B------:R-:W0:Y:S01]  /*0080*/  S2R R6, SR_LANEID ;  /* 0x0000000000067919 */ /* 0x000e220000000000 */
[----:B------:R-:W1:Y:S04]  /*0090*/  LDC.64 R2, c[0x0][0x388] ;  /* 0x0000e200ff027b82 */ /* 0x000e680000000a00 */
[----:B--2---:R-:W2:Y:S01]  /*00a0*/  LDG.E R4, desc[UR6][R4.64] ;  /* 0x0000000604047981 */ /* 0x004ea2000c1e1900 */
[----:B------:R-:W-:Y:S02]  /*00b0*/  VOTEU.ANY UR4, UPT, PT ;  /* 0x0000000000047886 */ /* 0x000fe400038e0100 */
[----:B------:R-:W-:Y:S01]  /*00c0*/  UFLO.U32 UR4, UR4 ;  /* 0x00000004000472bd */ /* 0x000fe200080e0000 */
[----:B-1----:R-:W-:-:S05]  /*00d0*/  IMAD.WIDE.U32 R2, R0, 0x4, R2 ;  /* 0x0000000400027825 */ /* 0x002fca00078e0002 */
[----:B0-----:R-:W-:Y:S02]  /*00e0*/  ISETP.EQ.U32.AND P0, PT, R6, UR4, PT ;  /* 0x0000000406007c0c */ /* 0x001fe4000bf02070 */
[----:B--2---:R-:W-:-:S13]  /*00f0*/  CREDUX.MAX.S32 UR5, R4 ;  /* 0x00000000040572cc */ /* 0x004fda0000000200 */
[----:B------:R-:W-:-:S05]  /*0100*/  MOV R7, UR5 ;  /* 0x0000000500077c02 */ /* 0x000fca0008000f00 */
[----:B------:R-:W-:Y:S01]  /*0110*/  @P0 REDG.E.MAX.S32.STRONG.GPU desc[UR6][R2.64], R7 ;  /* 0x000000070200098e */ /* 0x000fe2000d12e306 */
[----:B------:R-:W-:Y:S05]  /*0120*/  EXIT ;  /* 0x000000000000794d */ /* 0x000fea0003800000 */
.L_x_1:
        /* <DEDUP_REMOVED lines=13> */
.L_x_3:


//--------------------- .nv.shared.reserved.0     --------------------------
	.section	.nv.shared.reserved.0,"aw",@nobits
	.weak		__nv_reservedSMEM_offset_0_alias
	.size		__nv_reservedSMEM_offset_0_alias, 0, 64
	.other		__nv_reservedSMEM_offset_0_alias,@"STO_CUDA_RESERVED_SHARED STV_DEFAULT"
__nv_reservedSMEM_offset_0_alias:
	.zero		0
	.zero		64


//--------------------- .nv.constant0._Z6minmaxPiS_ --------------------------
	.section	.nv.constant0._Z6minmaxPiS_,"a",@progbits
	.sectionflags	@""
	.align	4
.nv.constant0._Z6minmaxPiS_:
	.zero		912


//--------------------- .nv.constant0._Z7row_maxPiS_ --------------------------
	.section	.nv.constant0._Z7row_maxPiS_,"a",@progbits
	.sectionflags	@""
	.align	4
.nv.constant0._Z7row_maxPiS_:
	.zero		912


//--------------------- SYMBOLS --------------------------

	.type		.nv.reservedSmem.offset0,@object
	.size		.nv.reservedSmem.offset0,0x4
